	.headerflags	@"EF_CUDA_TEXMODE_UNIFIED EF_CUDA_64BIT_ADDRESS EF_CUDA_ACCELERATORS EF_CUDA_SM90 EF_CUDA_VIRTUAL_SM(EF_CUDA_SM90)"
	.elftype	@"ET_EXEC"


//--------------------- .nv.info                  --------------------------
	.section	.nv.info,"",@"SHT_CUDA_INFO"
	.align	4


	//----- nvinfo : EIATTR_REGCOUNT
	.align		4
        /*0000*/ 	.byte	0x04, 0x2f
        /*0002*/ 	.short	(.L_1 - .L_0)
	.align		4
.L_0:
        /*0004*/ 	.word	index@(triton_poi_fused_cat_9)
        /*0008*/ 	.word	0x0000000e


	//----- nvinfo : EIATTR_MIN_STACK_SIZE
	.align		4
.L_1:
        /*000c*/ 	.byte	0x04, 0x12
        /*000e*/ 	.short	(.L_3 - .L_2)
	.align		4
.L_2:
        /*0010*/ 	.word	index@(triton_poi_fused_cat_9)
        /*0014*/ 	.word	0x00000000


	//----- nvinfo : EIATTR_FRAME_SIZE
	.align		4
.L_3:
        /*0018*/ 	.byte	0x04, 0x11
        /*001a*/ 	.short	(.L_5 - .L_4)
	.align		4
.L_4:
        /*001c*/ 	.word	index@(triton_poi_fused_cat_9)
        /*0020*/ 	.word	0x00000000


	//----- nvinfo : EIATTR_MIN_STACK_SIZE
	.align		4
.L_5:
        /*0024*/ 	.byte	0x04, 0x12
        /*0026*/ 	.short	(.L_7 - .L_6)
	.align		4
.L_6:
        /*0028*/ 	.word	index@(triton_poi_fused_cat_9)
        /*002c*/ 	.word	0x00000000
.L_7:


//--------------------- .nv.info.triton_poi_fused_cat_9 --------------------------
	.section	.nv.info.triton_poi_fused_cat_9,"",@"SHT_CUDA_INFO"
	.sectionflags	@""
	.align	4


	//----- nvinfo : EIATTR_CUDA_API_VERSION
	.align		4
        /*0000*/ 	.byte	0x04, 0x37
        /*0002*/ 	.short	(.L_9 - .L_8)
.L_8:
        /*0004*/ 	.word	0x0000007c


	//----- nvinfo : EIATTR_KPARAM_INFO
	.align		4
.L_9:
        /*0008*/ 	.byte	0x04, 0x17
        /*000a*/ 	.short	(.L_11 - .L_10)
.L_10:
        /*000c*/ 	.word	0x00000000
        /*0010*/ 	.short	0x0003
        /*0012*/ 	.short	0x0018
        /*0014*/ 	.byte	0x00, 0xf0, 0x11, 0x00


	//----- nvinfo : EIATTR_KPARAM_INFO
	.align		4
.L_11:
        /*0018*/ 	.byte	0x04, 0x17
        /*001a*/ 	.short	(.L_13 - .L_12)
.L_12:
        /*001c*/ 	.word	0x00000000
        /*0020*/ 	.short	0x0002
        /*0022*/ 	.short	0x0010
        /*0024*/ 	.byte	0x00, 0xf4, 0x21, 0x00


	//----- nvinfo : EIATTR_KPARAM_INFO
	.align		4
.L_13:
        /*0028*/ 	.byte	0x04, 0x17
        /*002a*/ 	.short	(.L_15 - .L_14)
.L_14:
        /*002c*/ 	.word	0x00000000
        /*0030*/ 	.short	0x0001
        /*0032*/ 	.short	0x0008
        /*0034*/ 	.byte	0x00, 0xf4, 0x21, 0x00


	//----- nvinfo : EIATTR_KPARAM_INFO
	.align		4
.L_15:
        /*0038*/ 	.byte	0x04, 0x17
        /*003a*/ 	.short	(.L_17 - .L_16)
.L_16:
        /*003c*/ 	.word	0x00000000
        /*0040*/ 	.short	0x0000
        /*0042*/ 	.short	0x0000
        /*0044*/ 	.byte	0x00, 0xf4, 0x21, 0x00


	//----- nvinfo : EIATTR_SPARSE_MMA_MASK
	.align		4
.L_17:
        /*0048*/ 	.byte	0x03, 0x50
        /*004a*/ 	.short	0x0000


	//----- nvinfo : EIATTR_MAXREG_COUNT
	.align		4
        /*004c*/ 	.byte	0x03, 0x1b
        /*004e*/ 	.short	0x00ff


	//----- nvinfo : EIATTR_EXIT_INSTR_OFFSETS
	.align		4
        /*0050*/ 	.byte	0x04, 0x1c
        /*0052*/ 	.short	(.L_19 - .L_18)


	//   ....[0]....
.L_18:
        /*0054*/ 	.word	0x00000230


	//   ....[1]....
        /*0058*/ 	.word	0x00000250


	//----- nvinfo : EIATTR_REQNTID
	.align		4
.L_19:
        /*005c*/ 	.byte	0x04, 0x10
        /*005e*/ 	.short	(.L_21 - .L_20)
.L_20:
        /*0060*/ 	.word	0x00000080
        /*0064*/ 	.word	0x00000001
        /*0068*/ 	.word	0x00000001


	//----- nvinfo : EIATTR_CBANK_PARAM_SIZE
	.align		4
.L_21:
        /*006c*/ 	.byte	0x03, 0x19
        /*006e*/ 	.short	0x001c


	//----- nvinfo : EIATTR_PARAM_CBANK
	.align		4
        /*0070*/ 	.byte	0x04, 0x0a
        /*0072*/ 	.short	(.L_23 - .L_22)
	.align		4
.L_22:
        /*0074*/ 	.word	index@(.nv.constant0.triton_poi_fused_cat_9)
        /*0078*/ 	.short	0x0210
        /*007a*/ 	.short	0x001c


	//----- nvinfo : EIATTR_SW_WAR
	.align		4
.L_23:
        /*007c*/ 	.byte	0x04, 0x36
        /*007e*/ 	.short	(.L_25 - .L_24)
.L_24:
        /*0080*/ 	.word	0x00000008
.L_25:


//--------------------- .nv.callgraph             --------------------------
	.section	.nv.callgraph,"",@"SHT_CUDA_CALLGRAPH"
	.align	4
	.sectionentsize	8
	.align		4
        /*0000*/ 	.word	0x00000000
	.align		4
        /*0004*/ 	.word	0xffffffff
	.align		4
        /*0008*/ 	.word	0x00000000
	.align		4
        /*000c*/ 	.word	0xfffffffe
	.align		4
        /*0010*/ 	.word	0x00000000
	.align		4
        /*0014*/ 	.word	0xfffffffd
	.align		4
        /*0018*/ 	.word	0x00000000
	.align		4
        /*001c*/ 	.word	0xfffffffc


//--------------------- .text.triton_poi_fused_cat_9 --------------------------
	.section	.text.triton_poi_fused_cat_9,"ax",@progbits
	.align	128
        .global         triton_poi_fused_cat_9
        .type           triton_poi_fused_cat_9,@function
        .size           triton_poi_fused_cat_9,(.L_x_1 - triton_poi_fused_cat_9)
        .other          triton_poi_fused_cat_9,@"STO_CUDA_ENTRY STV_DEFAULT"
triton_poi_fused_cat_9:
.text.triton_poi_fused_cat_9:
[----:B------:R-:W0:Y:S02]  /*0000*/  LDC R1, c[0x0][0x28] ;  /* 0x00000a00ff017b82 */ /* 0x000e240000000800 */
[----:B------:R-:W1:Y:S01]  /*0010*/  S2R R0, SR_TID.X ;  /* 0x0000000000007919 */ /* 0x000e620000002100 */
[----:B------:R-:W2:Y:S01]  /*0020*/  LDC.64 R4, c[0x0][0x210] ;  /* 0x00008400ff047b82 */ /* 0x000ea20000000a00 */
[----:B------:R-:W-:Y:S01]  /*0030*/  ULDC.64 UR4, c[0x0][0x208] ;  /* 0x0000820000047ab9 */ /* 0x000fe20000000a00 */
[----:B------:R-:W3:Y:S06]  /*0040*/  S2R R11, SR_CTAID.X ;  /* 0x00000000000b7919 */ /* 0x000eec0000002500 */
[----:B------:R-:W4:Y:S01]  /*0050*/  LDC.64 R2, c[0x0][0x218] ;  /* 0x00008600ff027b82 */ /* 0x000f220000000a00 */
[----:B-1----:R-:W-:-:S02]  /*0060*/  LOP3.LUT R0, R0, 0x7f, RZ, 0xc0, !PT ;  /* 0x0000007f00007812 */ /* 0x002fc400078ec0ff */
[----:B---3--:R-:W-:-:S03]  /*0070*/  SHF.R.S32.HI R8, RZ, 0x18, R11 ;  /* 0x00000018ff087819 */ /* 0x008fc6000001140b */
[----:B------:R-:W-:Y:S01]  /*0080*/  IMAD R9, R11, 0x80, R0 ;  /* 0x000000800b097824 */ /* 0x000fe200078e0200 */
[----:B------:R-:W-:-:S04]  /*0090*/  SGXT R8, R8, 0x1 ;  /* 0x000000010808781a */ /* 0x000fc80000000200 */
[----:B------:R-:W-:Y:S02]  /*00a0*/  SHF.R.S32.HI R0, RZ, 0x1f, R9 ;  /* 0x0000001fff007819 */ /* 0x000fe40000011409 */
[-C--:B------:R-:W-:Y:S02]  /*00b0*/  LEA.HI R8, R8, R9.reuse, RZ, 0x5 ;  /* 0x0000000908087211 */ /* 0x080fe400078f28ff */
[----:B------:R-:W-:Y:S02]  /*00c0*/  LEA.HI R0, R0, R9, RZ, 0x4 ;  /* 0x0000000900007211 */ /* 0x000fe400078f20ff */
[----:B------:R-:W-:Y:S02]  /*00d0*/  ISETP.GE.AND P2, PT, R9, 0x100, PT ;  /* 0x000001000900780c */ /* 0x000fe40003f46270 */
[----:B------:R-:W-:-:S04]  /*00e0*/  SHF.R.S32.HI R7, RZ, 0x4, R0 ;  /* 0x00000004ff077819 */ /* 0x000fc80000011400 */
[C---:B------:R-:W-:Y:S02]  /*00f0*/  LEA.HI R6, R0.reuse, R7, RZ, 0x1 ;  /* 0x0000000700067211 */ /* 0x040fe400078f08ff */
[----:B------:R-:W-:Y:S02]  /*0100*/  LOP3.LUT R0, R0, 0xfffffff0, RZ, 0xc0, !PT ;  /* 0xfffffff000007812 */ /* 0x000fe400078ec0ff */
[----:B------:R-:W-:-:S03]  /*0110*/  LOP3.LUT R6, R6, 0xfffffffe, RZ, 0xc0, !PT ;  /* 0xfffffffe06067812 */ /* 0x000fc600078ec0ff */
[----:B------:R-:W-:Y:S02]  /*0120*/  IMAD.IADD R0, R9, 0x1, -R0 ;  /* 0x0000000109007824 */ /* 0x000fe400078e0a00 */
[----:B------:R-:W-:Y:S01]  /*0130*/  IMAD.IADD R6, R7, 0x1, -R6 ;  /* 0x0000000107067824 */ /* 0x000fe200078e0a06 */
[----:B------:R-:W-:Y:S01]  /*0140*/  SHF.R.S32.HI R7, RZ, 0x5, R8 ;  /* 0x00000005ff077819 */ /* 0x000fe20000011408 */
[----:B------:R-:W-:-:S03]  /*0150*/  IMAD.MOV.U32 R8, RZ, RZ, RZ ;  /* 0x000000ffff087224 */ /* 0x000fc600078e00ff */
[C---:B------:R-:W-:Y:S01]  /*0160*/  ISETP.GE.AND P3, PT, R6.reuse, 0x1, PT ;  /* 0x000000010600780c */ /* 0x040fe20003f66270 */
[----:B------:R-:W-:Y:S01]  /*0170*/  IMAD R7, R7, 0x10, R0 ;  /* 0x0000001007077824 */ /* 0x000fe200078e0200 */
[----:B------:R-:W-:Y:S01]  /*0180*/  ISETP.GT.AND P1, PT, R6, RZ, !P2 ;  /* 0x000000ff0600720c */ /* 0x000fe20005724270 */
[----:B------:R-:W-:Y:S01]  /*0190*/  IMAD.MOV.U32 R0, RZ, RZ, RZ ;  /* 0x000000ffff007224 */ /* 0x000fe200078e00ff */
[----:B------:R-:W-:Y:S01]  /*01a0*/  ISETP.LT.AND P0, PT, R9, 0x100, !P3 ;  /* 0x000001000900780c */ /* 0x000fe20005f01270 */
[----:B--2---:R-:W-:-:S04]  /*01b0*/  IMAD.WIDE R4, R7, 0x4, R4 ;  /* 0x0000000407047825 */ /* 0x004fc800078e0204 */
[----:B----4-:R-:W-:Y:S02]  /*01c0*/  IMAD.WIDE R2, R7, 0x4, R2 ;  /* 0x0000000407027825 */ /* 0x010fe400078e0202 */
[----:B------:R-:W1:Y:S04]  /*01d0*/  LDC.64 R6, c[0x0][0x220] ;  /* 0x00008800ff067b82 */ /* 0x000e680000000a00 */
[----:B------:R-:W2:Y:S04]  /*01e0*/  @P1 LDG.E.EL R8, desc[UR4][R2.64] ;  /* 0x0000000402081981 */ /* 0x000ea8000c2e1900 */
[----:B------:R-:W3:Y:S01]  /*01f0*/  @P0 LDG.E.EL R0, desc[UR4][R4.64] ;  /* 0x0000000404000981 */ /* 0x000ee2000c2e1900 */
[----:B-1----:R-:W-:Y:S01]  /*0200*/  IMAD.WIDE R6, R9, 0x4, R6 ;  /* 0x0000000409067825 */ /* 0x002fe200078e0206 */
[----:B---3--:R-:W-:-:S02]  /*0210*/  SEL R11, R0, RZ, P0 ;  /* 0x000000ff000b7207 */ /* 0x008fc40000000000 */
[----:B--2---:R-:W-:Y:S01]  /*0220*/  @P3 SEL R11, R8, RZ, P1 ;  /* 0x000000ff080b3207 */ /* 0x004fe20000800000 */
[----:B------:R-:W-:Y:S06]  /*0230*/  @P2 EXIT ;  /* 0x000000000000294d */ /* 0x000fec0003800000 */
[----:B------:R-:W-:Y:S01]  /*0240*/  STG.E desc[UR4][R6.64], R11 ;  /* 0x0000000b06007986 */ /* 0x000fe2000c101904 */
[----:B------:R-:W-:Y:S05]  /*0250*/  EXIT ;  /* 0x000000000000794d */ /* 0x000fea0003800000 */
.L_x_0:
[----:B------:R-:W-:-:S00]  /*0260*/  BRA `(.L_x_0) ;  /* 0xfffffffc00fc7947 */ /* 0x000fc0000383ffff */
[----:B------:R-:W-:-:S00]  /*0270*/  NOP ;  /* 0x0000000000007918 */ /* 0x000fc00000000000 */
        /* <DEDUP_REMOVED lines=8> */
.L_x_1:


//--------------------- .nv.constant0.triton_poi_fused_cat_9 --------------------------
	.section	.nv.constant0.triton_poi_fused_cat_9,"a",@progbits
	.sectionflags	@""
	.align	4
.nv.constant0.triton_poi_fused_cat_9:
	.zero		556
